//
// Generated by NVIDIA NVVM Compiler
//
// Compiler Build ID: CL-36424714
// Cuda compilation tools, release 13.0, V13.0.88
// Based on NVVM 20.0.0
//

.version 9.0
.target sm_100
.address_size 64

	// .globl	_Z9copymat_xiiPiS_

.visible .entry _Z9copymat_xiiPiS_(
	.param .u32 _Z9copymat_xiiPiS__param_0,
	.param .u32 _Z9copymat_xiiPiS__param_1,
	.param .u64 .ptr .align 1 _Z9copymat_xiiPiS__param_2,
	.param .u64 .ptr .align 1 _Z9copymat_xiiPiS__param_3
)
{
	.reg .pred 	%p<3>;
	.reg .b32 	%r<31>;
	.reg .b64 	%rd<10>;

	ld.param.u32 	%r7, [_Z9copymat_xiiPiS__param_0];
	ld.param.u32 	%r8, [_Z9copymat_xiiPiS__param_1];
	ld.param.u64 	%rd3, [_Z9copymat_xiiPiS__param_2];
	ld.param.u64 	%rd4, [_Z9copymat_xiiPiS__param_3];
	mov.u32 	%r9, %tid.y;
	mov.u32 	%r10, %ctaid.y;
	mov.u32 	%r11, %ntid.y;
	mad.lo.s32 	%r1, %r10, %r11, %r9;
	setp.ge.s32 	%p1, %r1, %r8;
	@%p1 bra 	$L__BB0_3;
	mul.lo.s32 	%r29, %r1, %r7;
	cvta.to.global.u64 	%rd5, %rd3;
	add.s64 	%rd1, %rd5, 32;
	cvta.to.global.u64 	%rd6, %rd4;
	add.s64 	%rd2, %rd6, 32;
	mov.b32 	%r30, 0;
$L__BB0_2:
	mul.wide.s32 	%rd7, %r29, 4;
	add.s64 	%rd8, %rd1, %rd7;
	add.s64 	%rd9, %rd2, %rd7;
	ld.global.u32 	%r13, [%rd8+-32];
	st.global.u32 	[%rd9+-32], %r13;
	ld.global.u32 	%r14, [%rd8+-28];
	st.global.u32 	[%rd9+-28], %r14;
	ld.global.u32 	%r15, [%rd8+-24];
	st.global.u32 	[%rd9+-24], %r15;
	ld.global.u32 	%r16, [%rd8+-20];
	st.global.u32 	[%rd9+-20], %r16;
	ld.global.u32 	%r17, [%rd8+-16];
	st.global.u32 	[%rd9+-16], %r17;
	ld.global.u32 	%r18, [%rd8+-12];
	st.global.u32 	[%rd9+-12], %r18;
	ld.global.u32 	%r19, [%rd8+-8];
	st.global.u32 	[%rd9+-8], %r19;
	ld.global.u32 	%r20, [%rd8+-4];
	st.global.u32 	[%rd9+-4], %r20;
	ld.global.u32 	%r21, [%rd8];
	st.global.u32 	[%rd9], %r21;
	ld.global.u32 	%r22, [%rd8+4];
	st.global.u32 	[%rd9+4], %r22;
	ld.global.u32 	%r23, [%rd8+8];
	st.global.u32 	[%rd9+8], %r23;
	ld.global.u32 	%r24, [%rd8+12];
	st.global.u32 	[%rd9+12], %r24;
	ld.global.u32 	%r25, [%rd8+16];
	st.global.u32 	[%rd9+16], %r25;
	ld.global.u32 	%r26, [%rd8+20];
	st.global.u32 	[%rd9+20], %r26;
	ld.global.u32 	%r27, [%rd8+24];
	st.global.u32 	[%rd9+24], %r27;
	ld.global.u32 	%r28, [%rd8+28];
	st.global.u32 	[%rd9+28], %r28;
	add.s32 	%r30, %r30, 16;
	add.s32 	%r29, %r29, 16;
	setp.ne.s32 	%p2, %r30, 65536;
	@%p2 bra 	$L__BB0_2;
$L__BB0_3:
	ret;

}
	// .globl	_Z9copymat_yiiPiS_
.visible .entry _Z9copymat_yiiPiS_(
	.param .u32 _Z9copymat_yiiPiS__param_0,
	.param .u32 _Z9copymat_yiiPiS__param_1,
	.param .u64 .ptr .align 1 _Z9copymat_yiiPiS__param_2,
	.param .u64 .ptr .align 1 _Z9copymat_yiiPiS__param_3
)
{
	.reg .pred 	%p<3>;
	.reg .b32 	%r<30>;
	.reg .b64 	%rd<39>;

	ld.param.u32 	%r7, [_Z9copymat_yiiPiS__param_0];
	ld.param.u64 	%rd3, [_Z9copymat_yiiPiS__param_2];
	ld.param.u64 	%rd4, [_Z9copymat_yiiPiS__param_3];
	mov.u32 	%r8, %tid.x;
	mov.u32 	%r9, %ctaid.x;
	mov.u32 	%r10, %ntid.x;
	mad.lo.s32 	%r28, %r9, %r10, %r8;
	setp.ge.s32 	%p1, %r28, %r7;
	@%p1 bra 	$L__BB1_3;
	shl.b32 	%r2, %r7, 4;
	cvta.to.global.u64 	%rd1, %rd3;
	cvta.to.global.u64 	%rd2, %rd4;
	mov.b32 	%r29, 0;
	mul.wide.s32 	%rd8, %r7, 4;
$L__BB1_2:
	mul.wide.s32 	%rd5, %r28, 4;
	add.s64 	%rd6, %rd1, %rd5;
	ld.global.u32 	%r12, [%rd6];
	add.s64 	%rd7, %rd2, %rd5;
	st.global.u32 	[%rd7], %r12;
	add.s64 	%rd9, %rd6, %rd8;
	ld.global.u32 	%r13, [%rd9];
	add.s64 	%rd10, %rd7, %rd8;
	st.global.u32 	[%rd10], %r13;
	add.s64 	%rd11, %rd9, %rd8;
	ld.global.u32 	%r14, [%rd11];
	add.s64 	%rd12, %rd10, %rd8;
	st.global.u32 	[%rd12], %r14;
	add.s64 	%rd13, %rd11, %rd8;
	ld.global.u32 	%r15, [%rd13];
	add.s64 	%rd14, %rd12, %rd8;
	st.global.u32 	[%rd14], %r15;
	add.s64 	%rd15, %rd13, %rd8;
	ld.global.u32 	%r16, [%rd15];
	add.s64 	%rd16, %rd14, %rd8;
	st.global.u32 	[%rd16], %r16;
	add.s64 	%rd17, %rd15, %rd8;
	ld.global.u32 	%r17, [%rd17];
	add.s64 	%rd18, %rd16, %rd8;
	st.global.u32 	[%rd18], %r17;
	add.s64 	%rd19, %rd17, %rd8;
	ld.global.u32 	%r18, [%rd19];
	add.s64 	%rd20, %rd18, %rd8;
	st.global.u32 	[%rd20], %r18;
	add.s64 	%rd21, %rd19, %rd8;
	ld.global.u32 	%r19, [%rd21];
	add.s64 	%rd22, %rd20, %rd8;
	st.global.u32 	[%rd22], %r19;
	add.s64 	%rd23, %rd21, %rd8;
	ld.global.u32 	%r20, [%rd23];
	add.s64 	%rd24, %rd22, %rd8;
	st.global.u32 	[%rd24], %r20;
	add.s64 	%rd25, %rd23, %rd8;
	ld.global.u32 	%r21, [%rd25];
	add.s64 	%rd26, %rd24, %rd8;
	st.global.u32 	[%rd26], %r21;
	add.s64 	%rd27, %rd25, %rd8;
	ld.global.u32 	%r22, [%rd27];
	add.s64 	%rd28, %rd26, %rd8;
	st.global.u32 	[%rd28], %r22;
	add.s64 	%rd29, %rd27, %rd8;
	ld.global.u32 	%r23, [%rd29];
	add.s64 	%rd30, %rd28, %rd8;
	st.global.u32 	[%rd30], %r23;
	add.s64 	%rd31, %rd29, %rd8;
	ld.global.u32 	%r24, [%rd31];
	add.s64 	%rd32, %rd30, %rd8;
	st.global.u32 	[%rd32], %r24;
	add.s64 	%rd33, %rd31, %rd8;
	ld.global.u32 	%r25, [%rd33];
	add.s64 	%rd34, %rd32, %rd8;
	st.global.u32 	[%rd34], %r25;
	add.s64 	%rd35, %rd33, %rd8;
	ld.global.u32 	%r26, [%rd35];
	add.s64 	%rd36, %rd34, %rd8;
	st.global.u32 	[%rd36], %r26;
	add.s64 	%rd37, %rd35, %rd8;
	ld.global.u32 	%r27, [%rd37];
	add.s64 	%rd38, %rd36, %rd8;
	st.global.u32 	[%rd38], %r27;
	add.s32 	%r29, %r29, 16;
	add.s32 	%r28, %r28, %r2;
	setp.ne.s32 	%p2, %r29, 65536;
	@%p2 bra 	$L__BB1_2;
$L__BB1_3:
	ret;

}


// ===== COMPILED SASS (sm_100) =====

	.target	sm_100

	.elftype	@"ET_EXEC"


//--------------------- .note.nv.tkinfo           --------------------------
	.section	.note.nv.tkinfo,"",@"SHT_NOTE"
	.sectionflags	@"SHF_NOTE_NV_TKINFO"
	.tkinfo
        /*0018*/ 	.word	0x00000002
        /*0030*/ 	.string	""
        /*0030*/ 	.string	"ptxas"
        /*0030*/ 	.string	"Cuda compilation tools, release 13.0, V13.0.88"
        /*0030*/ 	.string	"Build cuda_13.0.r13.0/compiler.36424714_0"
        /*0030*/ 	.string	"-arch sm_100 -m 64 "



//--------------------- .note.nv.cuinfo           --------------------------
	.section	.note.nv.cuinfo,"",@"SHT_NOTE"
	.sectionflags	@"SHF_NOTE_NV_CUINFO"
        /*0018*/ 	.short	0x0002
        /*001a*/ 	.short	0x0064
        /*001c*/ 	.short	0x0082
	.zero		2


//--------------------- .nv.info                  --------------------------
	.section	.nv.info,"",@"SHT_CUDA_INFO"
	.align	4


	//----- nvinfo : EIATTR_REGCOUNT
	.align		4
        /*0000*/ 	.byte	0x04, 0x2f
        /*0002*/ 	.short	(.L_1 - .L_0)
	.align		4
.L_0:
        /*0004*/ 	.word	index@(_Z9copymat_xiiPiS_)
        /*0008*/ 	.word	0x00000020


	//----- nvinfo : EIATTR_FRAME_SIZE
	.align		4
.L_1:
        /*000c*/ 	.byte	0x04, 0x11
        /*000e*/ 	.short	(.L_3 - .L_2)
	.align		4
.L_2:
        /*0010*/ 	.word	index@(_Z9copymat_xiiPiS_)
        /*0014*/ 	.word	0x00000000


	//----- nvinfo : EIATTR_REGCOUNT
	.align		4
.L_3:
        /*0018*/ 	.byte	0x04, 0x2f
        /*001a*/ 	.short	(.L_5 - .L_4)
	.align		4
.L_4:
        /*001c*/ 	.word	index@(_Z9copymat_yiiPiS_)
        /*0020*/ 	.word	0x00000020


	//----- nvinfo : EIATTR_FRAME_SIZE
	.align		4
.L_5:
        /*0024*/ 	.byte	0x04, 0x11
        /*0026*/ 	.short	(.L_7 - .L_6)
	.align		4
.L_6:
        /*0028*/ 	.word	index@(_Z9copymat_yiiPiS_)
        /*002c*/ 	.word	0x00000000


	//----- nvinfo : EIATTR_MIN_STACK_SIZE
	.align		4
.L_7:
        /*0030*/ 	.byte	0x04, 0x12
        /*0032*/ 	.short	(.L_9 - .L_8)
	.align		4
.L_8:
        /*0034*/ 	.word	index@(_Z9copymat_yiiPiS_)
        /*0038*/ 	.word	0x00000000


	//----- nvinfo : EIATTR_MIN_STACK_SIZE
	.align		4
.L_9:
        /*003c*/ 	.byte	0x04, 0x12
        /*003e*/ 	.short	(.L_11 - .L_10)
	.align		4
.L_10:
        /*0040*/ 	.word	index@(_Z9copymat_xiiPiS_)
        /*0044*/ 	.word	0x00000000
.L_11:


//--------------------- .nv.compat                --------------------------
	.section	.nv.compat,"",@"SHT_CUDA_COMPAT_INFO"
	.align	4
        /*0000*/ 	.byte	0x02, 0x09, 0x00, 0x00, 0x02, 0x02, 0x01, 0x00, 0x02, 0x05, 0x05, 0x00, 0x03, 0x07, 0x01, 0x01
        /*0010*/ 	.byte	0x02, 0x03, 0x00, 0x00, 0x02, 0x06, 0x01, 0x00, 0x04, 0x0b, 0x08, 0x00, 0x09, 0x00, 0x00, 0x00
        /*0020*/ 	.byte	0x00, 0x00, 0x00, 0x00


//--------------------- .nv.info._Z9copymat_yiiPiS_ --------------------------
	.section	.nv.info._Z9copymat_yiiPiS_,"",@"SHT_CUDA_INFO"
	.sectionflags	@""
	.align	4


	//----- nvinfo : EIATTR_CUDA_API_VERSION
	.align		4
        /*0000*/ 	.byte	0x04, 0x37
        /*0002*/ 	.short	(.L_13 - .L_12)
.L_12:
        /*0004*/ 	.word	0x00000082


	//----- nvinfo : EIATTR_KPARAM_INFO
	.align		4
.L_13:
        /*0008*/ 	.byte	0x04, 0x17
        /*000a*/ 	.short	(.L_15 - .L_14)
.L_14:
        /*000c*/ 	.word	0x00000000
        /*0010*/ 	.short	0x0003
        /*0012*/ 	.short	0x0010
        /*0014*/ 	.byte	0x00, 0xf5, 0x21, 0x00


	//----- nvinfo : EIATTR_KPARAM_INFO
	.align		4
.L_15:
        /*0018*/ 	.byte	0x04, 0x17
        /*001a*/ 	.short	(.L_17 - .L_16)
.L_16:
        /*001c*/ 	.word	0x00000000
        /*0020*/ 	.short	0x0002
        /*0022*/ 	.short	0x0008
        /*0024*/ 	.byte	0x00, 0xf5, 0x21, 0x00


	//----- nvinfo : EIATTR_KPARAM_INFO
	.align		4
.L_17:
        /*0028*/ 	.byte	0x04, 0x17
        /*002a*/ 	.short	(.L_19 - .L_18)
.L_18:
        /*002c*/ 	.word	0x00000000
        /*0030*/ 	.short	0x0001
        /*0032*/ 	.short	0x0004
        /*0034*/ 	.byte	0x00, 0xf0, 0x11, 0x00


	//----- nvinfo : EIATTR_KPARAM_INFO
	.align		4
.L_19:
        /*0038*/ 	.byte	0x04, 0x17
        /*003a*/ 	.short	(.L_21 - .L_20)
.L_20:
        /*003c*/ 	.word	0x00000000
        /*0040*/ 	.short	0x0000
        /*0042*/ 	.short	0x0000
        /*0044*/ 	.byte	0x00, 0xf0, 0x11, 0x00


	//----- nvinfo : EIATTR_SPARSE_MMA_MASK
	.align		4
.L_21:
        /*0048*/ 	.byte	0x03, 0x50
        /*004a*/ 	.short	0x0000


	//----- nvinfo : EIATTR_MAXREG_COUNT
	.align		4
        /*004c*/ 	.byte	0x03, 0x1b
        /*004e*/ 	.short	0x00ff


	//----- nvinfo : EIATTR_MERCURY_ISA_VERSION
	.align		4
        /*0050*/ 	.byte	0x03, 0x5f
        /*0052*/ 	.short	0x0101


	//----- nvinfo : EIATTR_VRC_CTA_INIT_COUNT
	.align		4
        /*0054*/ 	.byte	0x02, 0x4a
	.zero		1
	.zero		1


	//----- nvinfo : EIATTR_EXIT_INSTR_OFFSETS
	.align		4
        /*0058*/ 	.byte	0x04, 0x1c
        /*005a*/ 	.short	(.L_23 - .L_22)


	//   ....[0]....
.L_22:
        /*005c*/ 	.word	0x00000070


	//   ....[1]....
        /*0060*/ 	.word	0x00001130


	//----- nvinfo : EIATTR_CBANK_PARAM_SIZE
	.align		4
.L_23:
        /*0064*/ 	.byte	0x03, 0x19
        /*0066*/ 	.short	0x0018


	//----- nvinfo : EIATTR_PARAM_CBANK
	.align		4
        /*0068*/ 	.byte	0x04, 0x0a
        /*006a*/ 	.short	(.L_25 - .L_24)
	.align		4
.L_24:
        /*006c*/ 	.word	index@(.nv.constant0._Z9copymat_yiiPiS_)
        /*0070*/ 	.short	0x0380
        /*0072*/ 	.short	0x0018


	//----- nvinfo : EIATTR_SW_WAR
	.align		4
.L_25:
        /*0074*/ 	.byte	0x04, 0x36
        /*0076*/ 	.short	(.L_27 - .L_26)
.L_26:
        /*0078*/ 	.word	0x00000008
.L_27:


//--------------------- .nv.info._Z9copymat_xiiPiS_ --------------------------
	.section	.nv.info._Z9copymat_xiiPiS_,"",@"SHT_CUDA_INFO"
	.sectionflags	@""
	.align	4


	//----- nvinfo : EIATTR_CUDA_API_VERSION
	.align		4
        /*0000*/ 	.byte	0x04, 0x37
        /*0002*/ 	.short	(.L_29 - .L_28)
.L_28:
        /*0004*/ 	.word	0x00000082


	//----- nvinfo : EIATTR_KPARAM_INFO
	.align		4
.L_29:
        /*0008*/ 	.byte	0x04, 0x17
        /*000a*/ 	.short	(.L_31 - .L_30)
.L_30:
        /*000c*/ 	.word	0x00000000
        /*0010*/ 	.short	0x0003
        /*0012*/ 	.short	0x0010
        /*0014*/ 	.byte	0x00, 0xf5, 0x21, 0x00


	//----- nvinfo : EIATTR_KPARAM_INFO
	.align		4
.L_31:
        /*0018*/ 	.byte	0x04, 0x17
        /*001a*/ 	.short	(.L_33 - .L_32)
.L_32:
        /*001c*/ 	.word	0x00000000
        /*0020*/ 	.short	0x0002
        /*0022*/ 	.short	0x0008
        /*0024*/ 	.byte	0x00, 0xf5, 0x21, 0x00


	//----- nvinfo : EIATTR_KPARAM_INFO
	.align		4
.L_33:
        /*0028*/ 	.byte	0x04, 0x17
        /*002a*/ 	.short	(.L_35 - .L_34)
.L_34:
        /*002c*/ 	.word	0x00000000
        /*0030*/ 	.short	0x0001
        /*0032*/ 	.short	0x0004
        /*0034*/ 	.byte	0x00, 0xf0, 0x11, 0x00


	//----- nvinfo : EIATTR_KPARAM_INFO
	.align		4
.L_35:
        /*0038*/ 	.byte	0x04, 0x17
        /*003a*/ 	.short	(.L_37 - .L_36)
.L_36:
        /*003c*/ 	.word	0x00000000
        /*0040*/ 	.short	0x0000
        /*0042*/ 	.short	0x0000
        /*0044*/ 	.byte	0x00, 0xf0, 0x11, 0x00


	//----- nvinfo : EIATTR_SPARSE_MMA_MASK
	.align		4
.L_37:
        /*0048*/ 	.byte	0x03, 0x50
        /*004a*/ 	.short	0x0000


	//----- nvinfo : EIATTR_MAXREG_COUNT
	.align		4
        /*004c*/ 	.byte	0x03, 0x1b
        /*004e*/ 	.short	0x00ff


	//----- nvinfo : EIATTR_MERCURY_ISA_VERSION
	.align		4
        /*0050*/ 	.byte	0x03, 0x5f
        /*0052*/ 	.short	0x0101


	//----- nvinfo : EIATTR_VRC_CTA_INIT_COUNT
	.align		4
        /*0054*/ 	.byte	0x02, 0x4a
	.zero		1
	.zero		1


	//----- nvinfo : EIATTR_EXIT_INSTR_OFFSETS
	.align		4
        /*0058*/ 	.byte	0x04, 0x1c
        /*005a*/ 	.short	(.L_39 - .L_38)


	//   ....[0]....
.L_38:
        /*005c*/ 	.word	0x00000070


	//   ....[1]....
        /*0060*/ 	.word	0x00000a50


	//----- nvinfo : EIATTR_CBANK_PARAM_SIZE
	.align		4
.L_39:
        /*0064*/ 	.byte	0x03, 0x19
        /*0066*/ 	.short	0x0018


	//----- nvinfo : EIATTR_PARAM_CBANK
	.align		4
        /*0068*/ 	.byte	0x04, 0x0a
        /*006a*/ 	.short	(.L_41 - .L_40)
	.align		4
.L_40:
        /*006c*/ 	.word	index@(.nv.constant0._Z9copymat_xiiPiS_)
        /*0070*/ 	.short	0x0380
        /*0072*/ 	.short	0x0018


	//----- nvinfo : EIATTR_SW_WAR
	.align		4
.L_41:
        /*0074*/ 	.byte	0x04, 0x36
        /*0076*/ 	.short	(.L_43 - .L_42)
.L_42:
        /*0078*/ 	.word	0x00000008
.L_43:


//--------------------- .nv.callgraph             --------------------------
	.section	.nv.callgraph,"",@"SHT_CUDA_CALLGRAPH"
	.align	4
	.sectionentsize	8
	.align		4
        /*0000*/ 	.word	0x00000000
	.align		4
        /*0004*/ 	.word	0xffffffff
	.align		4
        /*0008*/ 	.word	0x00000000
	.align		4
        /*000c*/ 	.word	0xfffffffe
	.align		4
        /*0010*/ 	.word	0x00000000
	.align		4
        /*0014*/ 	.word	0xfffffffd
	.align		4
        /*0018*/ 	.word	0x00000000
	.align		4
        /*001c*/ 	.word	0xfffffffc


//--------------------- .text._Z9copymat_yiiPiS_  --------------------------
	.section	.text._Z9copymat_yiiPiS_,"ax",@progbits
	.align	128
        .global         _Z9copymat_yiiPiS_
        .type           _Z9copymat_yiiPiS_,@function
        .size           _Z9copymat_yiiPiS_,(.L_x_4 - _Z9copymat_yiiPiS_)
        .other          _Z9copymat_yiiPiS_,@"STO_CUDA_ENTRY STV_DEFAULT"
_Z9copymat_yiiPiS_:
.text._Z9copymat_yiiPiS_:
[----:B------:R-:W-:Y:S01]  /*0000*/  LDC R1, c[0x0][0x37c] ;  /* 0x0000df00ff017b82 */ /* 0x000fe20000000800 */
[----:B------:R-:W0:Y:S07]  /*0010*/  S2R R3, SR_TID.X ;  /* 0x0000000000037919 */ /* 0x000e2e0000002100 */
[----:B------:R-:W0:Y:S08]  /*0020*/  S2UR UR4, SR_CTAID.X ;  /* 0x00000000000479c3 */ /* 0x000e300000002500 */
[----:B------:R-:W0:Y:S08]  /*0030*/  LDC R2, c[0x0][0x360] ;  /* 0x0000d800ff027b82 */ /* 0x000e300000000800 */
[----:B------:R-:W1:Y:S01]  /*0040*/  LDC R0, c[0x0][0x380] ;  /* 0x0000e000ff007b82 */ /* 0x000e620000000800 */
[----:B0-----:R-:W-:-:S05]  /*0050*/  IMAD R3, R2, UR4, R3 ;  /* 0x0000000402037c24 */ /* 0x001fca000f8e0203 */
[----:B-1----:R-:W-:-:S13]  /*0060*/  ISETP.GE.AND P0, PT, R3, R0, PT ;  /* 0x000000000300720c */ /* 0x002fda0003f06270 */
[----:B------:R-:W-:Y:S05]  /*0070*/  @P0 EXIT ;  /* 0x000000000000094d */ /* 0x000fea0003800000 */
[----:B------:R-:W0:Y:S01]  /*0080*/  LDCU.64 UR6, c[0x0][0x358] ;  /* 0x00006b00ff0677ac */ /* 0x000e220008000a00 */
[----:B------:R-:W-:-:S05]  /*0090*/  UMOV UR4, URZ ;  /* 0x000000ff00047c82 */ /* 0x000fca0008000000 */
.L_x_0:
[----:B------:R-:W1:Y:S08]  /*00a0*/  LDC.64 R6, c[0x0][0x388] ;  /* 0x0000e200ff067b82 */ /* 0x000e700000000a00 */
[----:B--2---:R-:W2:Y:S01]  /*00b0*/  LDC.64 R4, c[0x0][0x390] ;  /* 0x0000e400ff047b82 */ /* 0x004ea20000000a00 */
[----:B-1----:R-:W-:-:S05]  /*00c0*/  IMAD.WIDE R8, R3, 0x4, R6 ;  /* 0x0000000403087825 */ /* 0x002fca00078e0206 */
[----:B0-----:R-:W3:Y:S01]  /*00d0*/  LDG.E R23, desc[UR6][R8.64] ;  /* 0x0000000608177981 */ /* 0x001ee2000c1e1900 */
[----:B------:R-:W-:-:S04]  /*00e0*/  IMAD.WIDE R12, R0, 0x4, R8 ;  /* 0x00000004000c7825 */ /* 0x000fc800078e0208 */
[----:B--2---:R-:W-:-:S05]  /*00f0*/  IMAD.WIDE R10, R3, 0x4, R4 ;  /* 0x00000004030a7825 */ /* 0x004fca00078e0204 */
[----:B---3--:R0:W-:Y:S04]  /*0100*/  STG.E desc[UR6][R10.64], R23 ;  /* 0x000000170a007986 */ /* 0x0081e8000c101906 */
[----:B------:R-:W2:Y:S01]  /*0110*/  LDG.E R25, desc[UR6][R12.64] ;  /* 0x000000060c197981 */ /* 0x000ea2000c1e1900 */
[----:B------:R-:W-:-:S04]  /*0120*/  IMAD.WIDE R14, R0, 0x4, R10 ;  /* 0x00000004000e7825 */ /* 0x000fc800078e020a */
[C---:B------:R-:W-:Y:S01]  /*0130*/  IMAD.WIDE R16, R0.reuse, 0x4, R12 ;  /* 0x0000000400107825 */ /* 0x040fe200078e020c */
[----:B--2---:R1:W-:Y:S04]  /*0140*/  STG.E desc[UR6][R14.64], R25 ;  /* 0x000000190e007986 */ /* 0x0043e8000c101906 */
[----:B------:R-:W2:Y:S01]  /*0150*/  LDG.E R27, desc[UR6][R16.64] ;  /* 0x00000006101b7981 */ /* 0x000ea2000c1e1900 */
[----:B------:R-:W-:-:S04]  /*0160*/  IMAD.WIDE R18, R0, 0x4, R14 ;  /* 0x0000000400127825 */ /* 0x000fc800078e020e */
[C---:B------:R-:W-:Y:S01]  /*0170*/  IMAD.WIDE R8, R0.reuse, 0x4, R16 ;  /* 0x0000000400087825 */ /* 0x040fe200078e0210 */
[----:B--2---:R2:W-:Y:S04]  /*0180*/  STG.E desc[UR6][R18.64], R27 ;  /* 0x0000001b12007986 */ /* 0x0045e8000c101906 */
[----:B------:R-:W3:Y:S01]  /*0190*/  LDG.E R29, desc[UR6][R8.64] ;  /* 0x00000006081d7981 */ /* 0x000ee2000c1e1900 */
[----:B------:R-:W-:-:S04]  /*01a0*/  IMAD.WIDE R20, R0, 0x4, R18 ;  /* 0x0000000400147825 */ /* 0x000fc800078e0212 */
[C---:B0-----:R-:W-:Y:S01]  /*01b0*/  IMAD.WIDE R10, R0.reuse, 0x4, R8 ;  /* 0x00000004000a7825 */ /* 0x041fe200078e0208 */
[----:B---3--:R0:W-:Y:S04]  /*01c0*/  STG.E desc[UR6][R20.64], R29 ;  /* 0x0000001d14007986 */ /* 0x0081e8000c101906 */
[----:B------:R-:W3:Y:S01]  /*01d0*/  LDG.E R23, desc[UR6][R10.64] ;  /* 0x000000060a177981 */ /* 0x000ee2000c1e1900 */
[----:B------:R-:W-:-:S04]  /*01e0*/  IMAD.WIDE R12, R0, 0x4, R20 ;  /* 0x00000004000c7825 */ /* 0x000fc800078e0214 */
[C---:B-1----:R-:W-:Y:S01]  /*01f0*/  IMAD.WIDE R14, R0.reuse, 0x4, R10 ;  /* 0x00000004000e7825 */ /* 0x042fe200078e020a */
[----:B---3--:R1:W-:Y:S04]  /*0200*/  STG.E desc[UR6][R12.64], R23 ;  /* 0x000000170c007986 */ /* 0x0083e8000c101906 */
[----:B------:R-:W3:Y:S01]  /*0210*/  LDG.E R25, desc[UR6][R14.64] ;  /* 0x000000060e197981 */ /* 0x000ee2000c1e1900 */
[----:B------:R-:W-:-:S04]  /*0220*/  IMAD.WIDE R16, R0, 0x4, R12 ;  /* 0x0000000400107825 */ /* 0x000fc800078e020c */
[C---:B--2---:R-:W-:Y:S01]  /*0230*/  IMAD.WIDE R18, R0.reuse, 0x4, R14 ;  /* 0x0000000400127825 */ /* 0x044fe200078e020e */
[----:B---3--:R2:W-:Y:S04]  /*0240*/  STG.E desc[UR6][R16.64], R25 ;  /* 0x0000001910007986 */ /* 0x0085e8000c101906 */
        /* <DEDUP_REMOVED lines=35> */
[C---:B------:R-:W-:Y:S01]  /*0480*/  LEA R3, R0.reuse, R3, 0x4 ;  /* 0x0000000300037211 */ /* 0x040fe200078e20ff */
[----:B---3--:R2:W-:Y:S04]  /*0490*/  STG.E desc[UR6][R10.64], R27 ;  /* 0x0000001b0a007986 */ /* 0x0085e8000c101906 */
[----:B------:R-:W3:Y:S01]  /*04a0*/  LDG.E R29, desc[UR6][R12.64] ;  /* 0x000000060c1d7981 */ /* 0x000ee2000c1e1900 */
[----:B------:R-:W-:-:S04]  /*04b0*/  IMAD.WIDE R14, R0, 0x4, R10 ;  /* 0x00000004000e7825 */ /* 0x000fc800078e020a */
[C---:B0-----:R-:W-:Y:S01]  /*04c0*/  IMAD.WIDE R16, R3.reuse, 0x4, R6 ;  /* 0x0000000403107825 */ /* 0x041fe200078e0206 */
[----:B---3--:R0:W-:Y:S04]  /*04d0*/  STG.E desc[UR6][R14.64], R29 ;  /* 0x0000001d0e007986 */ /* 0x0081e8000c101906 */
[----:B------:R-:W3:Y:S01]  /*04e0*/  LDG.E R23, desc[UR6][R16.64] ;  /* 0x0000000610177981 */ /* 0x000ee2000c1e1900 */
[----:B-1----:R-:W-:-:S04]  /*04f0*/  IMAD.WIDE R8, R3, 0x4, R4 ;  /* 0x0000000403087825 */ /* 0x002fc800078e0204 */
[C---:B------:R-:W-:Y:S01]  /*0500*/  IMAD.WIDE R18, R0.reuse, 0x4, R16 ;  /* 0x0000000400127825 */ /* 0x040fe200078e0210 */
[----:B---3--:R1:W-:Y:S04]  /*0510*/  STG.E desc[UR6][R8.64], R23 ;  /* 0x0000001708007986 */ /* 0x0083e8000c101906 */
[----:B------:R-:W3:Y:S01]  /*0520*/  LDG.E R25, desc[UR6][R18.64] ;  /* 0x0000000612197981 */ /* 0x000ee2000c1e1900 */
[----:B--2---:R-:W-:-:S04]  /*0530*/  IMAD.WIDE R10, R0, 0x4, R8 ;  /* 0x00000004000a7825 */ /* 0x004fc800078e0208 */
[C---:B------:R-:W-:Y:S01]  /*0540*/  IMAD.WIDE R12, R0.reuse, 0x4, R18 ;  /* 0x00000004000c7825 */ /* 0x040fe200078e0212 */
        /* <DEDUP_REMOVED lines=52> */
[C---:B------:R-:W-:Y:S01]  /*0890*/  LEA R3, R0.reuse, R3, 0x4 ;  /* 0x0000000300037211 */ /* 0x040fe200078e20ff */
[----:B---3--:R0:W-:Y:S04]  /*08a0*/  STG.E desc[UR6][R8.64], R27 ;  /* 0x0000001b08007986 */ /* 0x0081e8000c101906 */
[----:B------:R-:W3:Y:S01]  /*08b0*/  LDG.E R29, desc[UR6][R18.64] ;  /* 0x00000006121d7981 */ /* 0x000ee2000c1e1900 */
[----:B------:R-:W-:-:S04]  /*08c0*/  IMAD.WIDE R10, R0, 0x4, R8 ;  /* 0x00000004000a7825 */ /* 0x000fc800078e0208 */
[C---:B-1----:R-:W-:Y:S01]  /*08d0*/  IMAD.WIDE R12, R3.reuse, 0x4, R6 ;  /* 0x00000004030c7825 */ /* 0x042fe200078e0206 */
[----:B---3--:R1:W-:Y:S04]  /*08e0*/  STG.E desc[UR6][R10.64], R29 ;  /* 0x0000001d0a007986 */ /* 0x0083e8000c101906 */
[----:B------:R-:W3:Y:S01]  /*08f0*/  LDG.E R23, desc[UR6][R12.64] ;  /* 0x000000060c177981 */ /* 0x000ee2000c1e1900 */
[----:B--2---:R-:W-:-:S04]  /*0900*/  IMAD.WIDE R14, R3, 0x4, R4 ;  /* 0x00000004030e7825 */ /* 0x004fc800078e0204 */
[C---:B------:R-:W-:Y:S01]  /*0910*/  IMAD.WIDE R16, R0.reuse, 0x4, R12 ;  /* 0x0000000400107825 */ /* 0x040fe200078e020c */
[----:B---3--:R2:W-:Y:S04]  /*0920*/  STG.E desc[UR6][R14.64], R23 ;  /* 0x000000170e007986 */ /* 0x0085e8000c101906 */
[----:B------:R-:W3:Y:S01]  /*0930*/  LDG.E R25, desc[UR6][R16.64] ;  /* 0x0000000610197981 */ /* 0x000ee2000c1e1900 */
[----:B0-----:R-:W-:-:S04]  /*0940*/  IMAD.WIDE R8, R0, 0x4, R14 ;  /* 0x0000000400087825 */ /* 0x001fc800078e020e */
[C---:B------:R-:W-:Y:S01]  /*0950*/  IMAD.WIDE R18, R0.reuse, 0x4, R16 ;  /* 0x0000000400127825 */ /* 0x040fe200078e0210 */
        /* <DEDUP_REMOVED lines=52> */
[C---:B------:R-:W-:Y:S01]  /*0ca0*/  LEA R3, R0.reuse, R3, 0x4 ;  /* 0x0000000300037211 */ /* 0x040fe200078e20ff */
[----:B---3--:R1:W-:Y:S04]  /*0cb0*/  STG.E desc[UR6][R14.64], R27 ;  /* 0x0000001b0e007986 */ /* 0x0083e8000c101906 */
[----:B------:R-:W3:Y:S01]  /*0cc0*/  LDG.E R17, desc[UR6][R16.64] ;  /* 0x0000000610117981 */ /* 0x000ee2000c1e1900 */
[----:B--2---:R-:W-:-:S04]  /*0cd0*/  IMAD.WIDE R18, R0, 0x4, R14 ;  /* 0x0000000400127825 */ /* 0x004fc800078e020e */
[C---:B------:R-:W-:Y:S01]  /*0ce0*/  IMAD.WIDE R6, R3.reuse, 0x4, R6 ;  /* 0x0000000403067825 */ /* 0x040fe200078e0206 */
[----:B---3--:R2:W-:Y:S04]  /*0cf0*/  STG.E desc[UR6][R18.64], R17 ;  /* 0x0000001112007986 */ /* 0x0085e8000c101906 */
[----:B------:R-:W3:Y:S01]  /*0d00*/  LDG.E R21, desc[UR6][R6.64] ;  /* 0x0000000606157981 */ /* 0x000ee2000c1e1900 */
[----:B------:R-:W-:-:S04]  /*0d10*/  IMAD.WIDE R4, R3, 0x4, R4 ;  /* 0x0000000403047825 */ /* 0x000fc800078e0204 */
[C---:B------:R-:W-:Y:S01]  /*0d20*/  IMAD.WIDE R8, R0.reuse, 0x4, R6 ;  /* 0x0000000400087825 */ /* 0x040fe200078e0206 */
[----:B---3--:R3:W-:Y:S04]  /*0d30*/  STG.E desc[UR6][R4.64], R21 ;  /* 0x0000001504007986 */ /* 0x0087e8000c101906 */
[----:B------:R-:W4:Y:S01]  /*0d40*/  LDG.E R23, desc[UR6][R8.64] ;  /* 0x0000000608177981 */ /* 0x000f22000c1e1900 */
[----:B0-----:R-:W-:-:S04]  /*0d50*/  IMAD.WIDE R10, R0, 0x4, R4 ;  /* 0x00000004000a7825 */ /* 0x001fc800078e0204 */
[C---:B------:R-:W-:Y:S01]  /*0d60*/  IMAD.WIDE R12, R0.reuse, 0x4, R8 ;  /* 0x00000004000c7825 */ /* 0x040fe200078e0208 */
[----:B----4-:R0:W-:Y:S04]  /*0d70*/  STG.E desc[UR6][R10.64], R23 ;  /* 0x000000170a007986 */ /* 0x0101e8000c101906 */
[----:B------:R-:W4:Y:S01]  /*0d80*/  LDG.E R25, desc[UR6][R12.64] ;  /* 0x000000060c197981 */ /* 0x000f22000c1e1900 */
[----:B-1----:R-:W-:-:S04]  /*0d90*/  IMAD.WIDE R14, R0, 0x4, R10 ;  /* 0x00000004000e7825 */ /* 0x002fc800078e020a */
[C---:B--2---:R-:W-:Y:S01]  /*0da0*/  IMAD.WIDE R16, R0.reuse, 0x4, R12 ;  /* 0x0000000400107825 */ /* 0x044fe200078e020c */
[----:B----4-:R1:W-:Y:S04]  /*0db0*/  STG.E desc[UR6][R14.64], R25 ;  /* 0x000000190e007986 */ /* 0x0103e8000c101906 */
[----:B------:R-:W2:Y:S01]  /*0dc0*/  LDG.E R19, desc[UR6][R16.64] ;  /* 0x0000000610137981 */ /* 0x000ea2000c1e1900 */
[----:B------:R-:W-:-:S04]  /*0dd0*/  IMAD.WIDE R6, R0, 0x4, R14 ;  /* 0x0000000400067825 */ /* 0x000fc800078e020e */
[C---:B---3--:R-:W-:Y:S01]  /*0de0*/  IMAD.WIDE R4, R0.reuse, 0x4, R16 ;  /* 0x0000000400047825 */ /* 0x048fe200078e0210 */
        /* <DEDUP_REMOVED lines=44> */
[----:B---3--:R2:W-:Y:S05]  /*10b0*/  STG.E desc[UR6][R4.64], R25 ;  /* 0x0000001904007986 */ /* 0x0085ea000c101906 */
[----:B------:R-:W3:Y:S01]  /*10c0*/  LDG.E R9, desc[UR6][R8.64] ;  /* 0x0000000608097981 */ /* 0x000ee2000c1e1900 */
[C---:B------:R-:W-:Y:S01]  /*10d0*/  IMAD.WIDE R10, R0.reuse, 0x4, R4 ;  /* 0x00000004000a7825 */ /* 0x040fe200078e0204 */
[----:B------:R-:W-:Y:S01]  /*10e0*/  UIADD3 UR4, UPT, UPT, UR4, 0x40, URZ ;  /* 0x0000004004047890 */ /* 0x000fe2000fffe0ff */
[----:B------:R-:W-:-:S03]  /*10f0*/  LEA R3, R0, R3, 0x4 ;  /* 0x0000000300037211 */ /* 0x000fc600078e20ff */
[----:B------:R-:W-:Y:S01]  /*1100*/  UISETP.NE.AND UP0, UPT, UR4, 0x10000, UPT ;  /* 0x000100000400788c */ /* 0x000fe2000bf05270 */
[----:B---3--:R2:W-:Y:S08]  /*1110*/  STG.E desc[UR6][R10.64], R9 ;  /* 0x000000090a007986 */ /* 0x0085f0000c101906 */
[----:B------:R-:W-:Y:S05]  /*1120*/  BRA.U UP0, `(.L_x_0) ;  /* 0xffffffed00dc7547 */ /* 0x000fea000b83ffff */
[----:B------:R-:W-:Y:S05]  /*1130*/  EXIT ;  /* 0x000000000000794d */ /* 0x000fea0003800000 */
.L_x_1:
[----:B------:R-:W-:-:S00]  /*1140*/  BRA `(.L_x_1) ;  /* 0xfffffffc00fc7947 */ /* 0x000fc0000383ffff */
[----:B------:R-:W-:-:S00]  /*1150*/  NOP ;  /* 0x0000000000007918 */ /* 0x000fc00000000000 */
        /* <DEDUP_REMOVED lines=10> */
.L_x_4:


//--------------------- .text._Z9copymat_xiiPiS_  --------------------------
	.section	.text._Z9copymat_xiiPiS_,"ax",@progbits
	.align	128
        .global         _Z9copymat_xiiPiS_
        .type           _Z9copymat_xiiPiS_,@function
        .size           _Z9copymat_xiiPiS_,(.L_x_5 - _Z9copymat_xiiPiS_)
        .other          _Z9copymat_xiiPiS_,@"STO_CUDA_ENTRY STV_DEFAULT"
_Z9copymat_xiiPiS_:
.text._Z9copymat_xiiPiS_:
[----:B------:R-:W-:Y:S01]  /*0000*/  LDC R1, c[0x0][0x37c] ;  /* 0x0000df00ff017b82 */ /* 0x000fe20000000800 */
[----:B------:R-:W0:Y:S07]  /*0010*/  S2R R7, SR_TID.Y ;  /* 0x0000000000077919 */ /* 0x000e2e0000002200 */
[----:B------:R-:W0:Y:S01]  /*0020*/  S2UR UR4, SR_CTAID.Y ;  /* 0x00000000000479c3 */ /* 0x000e220000002600 */
[----:B------:R-:W1:Y:S07]  /*0030*/  LDCU UR5, c[0x0][0x384] ;  /* 0x00007080ff0577ac */ /* 0x000e6e0008000800 */
[----:B------:R-:W0:Y:S02]  /*0040*/  LDC R0, c[0x0][0x364] ;  /* 0x0000d900ff007b82 */ /* 0x000e240000000800 */
[----:B0-----:R-:W-:-:S05]  /*0050*/  IMAD R7, R0, UR4, R7 ;  /* 0x0000000400077c24 */ /* 0x001fca000f8e0207 */
[----:B-1----:R-:W-:-:S13]  /*0060*/  ISETP.GE.AND P0, PT, R7, UR5, PT ;  /* 0x0000000507007c0c */ /* 0x002fda000bf06270 */
[----:B------:R-:W-:Y:S05]  /*0070*/  @P0 EXIT ;  /* 0x000000000000094d */ /* 0x000fea0003800000 */
[----:B------:R-:W0:Y:S01]  /*0080*/  LDCU.64 UR4, c[0x0][0x388] ;  /* 0x00007100ff0477ac */ /* 0x000e220008000a00 */
[----:B------:R-:W1:Y:S01]  /*0090*/  LDCU.64 UR6, c[0x0][0x390] ;  /* 0x00007200ff0677ac */ /* 0x000e620008000a00 */
[----:B------:R-:W2:Y:S01]  /*00a0*/  LDCU UR10, c[0x0][0x380] ;  /* 0x00007000ff0a77ac */ /* 0x000ea20008000800 */
[----:B------:R-:W3:Y:S01]  /*00b0*/  LDCU.64 UR8, c[0x0][0x358] ;  /* 0x00006b00ff0877ac */ /* 0x000ee20008000a00 */
[----:B0-----:R-:W-:Y:S02]  /*00c0*/  UIADD3 UR4, UP0, UPT, UR4, 0x20, URZ ;  /* 0x0000002004047890 */ /* 0x001fe4000ff1e0ff */
[----:B-1----:R-:W-:Y:S02]  /*00d0*/  UIADD3 UR6, UP1, UPT, UR6, 0x20, URZ ;  /* 0x0000002006067890 */ /* 0x002fe4000ff3e0ff */
[----:B------:R-:W-:Y:S02]  /*00e0*/  UIADD3.X UR5, UPT, UPT, URZ, UR5, URZ, UP0, !UPT ;  /* 0x00000005ff057290 */ /* 0x000fe400087fe4ff */
[----:B------:R-:W-:Y:S01]  /*00f0*/  MOV R4, UR4 ;  /* 0x0000000400047c02 */ /* 0x000fe20008000f00 */
[----:B------:R-:W-:Y:S01]  /*0100*/  UIADD3.X UR7, UPT, UPT, URZ, UR7, URZ, UP1, !UPT ;  /* 0x00000007ff077290 */ /* 0x000fe20008ffe4ff */
[----:B--2---:R-:W-:Y:S01]  /*0110*/  IMAD R7, R7, UR10, RZ ;  /* 0x0000000a07077c24 */ /* 0x004fe2000f8e02ff */
[----:B------:R-:W-:Y:S01]  /*0120*/  MOV R2, UR6 ;  /* 0x0000000600027c02 */ /* 0x000fe20008000f00 */
[----:B------:R-:W-:Y:S01]  /*0130*/  UMOV UR4, URZ ;  /* 0x000000ff00047c82 */ /* 0x000fe20008000000 */
[----:B------:R-:W-:-:S02]  /*0140*/  MOV R5, UR5 ;  /* 0x0000000500057c02 */ /* 0x000fc40008000f00 */
[----:B---3--:R-:W-:-:S07]  /*0150*/  MOV R3, UR7 ;  /* 0x0000000700037c02 */ /* 0x008fce0008000f00 */
.L_x_2:
[----:B-1----:R-:W-:-:S05]  /*0160*/  IMAD.WIDE R10, R7, 0x4, R4 ;  /* 0x00000004070a7825 */ /* 0x002fca00078e0204 */
[----:B------:R-:W2:Y:S01]  /*0170*/  LDG.E R13, desc[UR8][R10.64+-0x20] ;  /* 0xffffe0080a0d7981 */ /* 0x000ea2000c1e1900 */
[----:B------:R-:W-:-:S05]  /*0180*/  IMAD.WIDE R8, R7, 0x4, R2 ;  /* 0x0000000407087825 */ /* 0x000fca00078e0202 */
[----:B--2---:R0:W-:Y:S04]  /*0190*/  STG.E desc[UR8][R8.64+-0x20], R13 ;  /* 0xffffe00d08007986 */ /* 0x0041e8000c101908 */
[----:B------:R-:W2:Y:S04]  /*01a0*/  LDG.E R15, desc[UR8][R10.64+-0x1c] ;  /* 0xffffe4080a0f7981 */ /* 0x000ea8000c1e1900 */
[----:B--2---:R1:W-:Y:S04]  /*01b0*/  STG.E desc[UR8][R8.64+-0x1c], R15 ;  /* 0xffffe40f08007986 */ /* 0x0043e8000c101908 */
[----:B------:R-:W2:Y:S04]  /*01c0*/  LDG.E R17, desc[UR8][R10.64+-0x18] ;  /* 0xffffe8080a117981 */ /* 0x000ea8000c1e1900 */
[----:B--2---:R2:W-:Y:S04]  /*01d0*/  STG.E desc[UR8][R8.64+-0x18], R17 ;  /* 0xffffe81108007986 */ /* 0x0045e8000c101908 */
[----:B------:R-:W3:Y:S04]  /*01e0*/  LDG.E R19, desc[UR8][R10.64+-0x14] ;  /* 0xffffec080a137981 */ /* 0x000ee8000c1e1900 */
[----:B---3--:R3:W-:Y:S04]  /*01f0*/  STG.E desc[UR8][R8.64+-0x14], R19 ;  /* 0xffffec1308007986 */ /* 0x0087e8000c101908 */
[----:B------:R-:W4:Y:S04]  /*0200*/  LDG.E R21, desc[UR8][R10.64+-0x10] ;  /* 0xfffff0080a157981 */ /* 0x000f28000c1e1900 */
[----:B----4-:R4:W-:Y:S04]  /*0210*/  STG.E desc[UR8][R8.64+-0x10], R21 ;  /* 0xfffff01508007986 */ /* 0x0109e8000c101908 */
[----:B------:R-:W5:Y:S04]  /*0220*/  LDG.E R23, desc[UR8][R10.64+-0xc] ;  /* 0xfffff4080a177981 */ /* 0x000f68000c1e1900 */
[----:B-----5:R5:W-:Y:S04]  /*0230*/  STG.E desc[UR8][R8.64+-0xc], R23 ;  /* 0xfffff41708007986 */ /* 0x020be8000c101908 */
[----:B0-----:R-:W2:Y:S04]  /*0240*/  LDG.E R13, desc[UR8][R10.64+-0x8] ;  /* 0xfffff8080a0d7981 */ /* 0x001ea8000c1e1900 */
[----:B--2---:R-:W-:Y:S04]  /*0250*/  STG.E desc[UR8][R8.64+-0x8], R13 ;  /* 0xfffff80d08007986 */ /* 0x004fe8000c101908 */
[----:B-1----:R-:W2:Y:S04]  /*0260*/  LDG.E R15, desc[UR8][R10.64+-0x4] ;  /* 0xfffffc080a0f7981 */ /* 0x002ea8000c1e1900 */
[----:B--2---:R-:W-:Y:S04]  /*0270*/  STG.E desc[UR8][R8.64+-0x4], R15 ;  /* 0xfffffc0f08007986 */ /* 0x004fe8000c101908 */
[----:B------:R-:W2:Y:S04]  /*0280*/  LDG.E R17, desc[UR8][R10.64] ;  /* 0x000000080a117981 */ /* 0x000ea8000c1e1900 */
[----:B--2---:R0:W-:Y:S04]  /*0290*/  STG.E desc[UR8][R8.64], R17 ;  /* 0x0000001108007986 */ /* 0x0041e8000c101908 */
[----:B---3--:R-:W2:Y:S04]  /*02a0*/  LDG.E R19, desc[UR8][R10.64+0x4] ;  /* 0x000004080a137981 */ /* 0x008ea8000c1e1900 */
[----:B--2---:R1:W-:Y:S04]  /*02b0*/  STG.E desc[UR8][R8.64+0x4], R19 ;  /* 0x0000041308007986 */ /* 0x0043e8000c101908 */
[----:B----4-:R-:W2:Y:S04]  /*02c0*/  LDG.E R21, desc[UR8][R10.64+0x8] ;  /* 0x000008080a157981 */ /* 0x010ea8000c1e1900 */
[----:B--2---:R2:W-:Y:S04]  /*02d0*/  STG.E desc[UR8][R8.64+0x8], R21 ;  /* 0x0000081508007986 */ /* 0x0045e8000c101908 */
[----:B-----5:R-:W3:Y:S04]  /*02e0*/  LDG.E R23, desc[UR8][R10.64+0xc] ;  /* 0x00000c080a177981 */ /* 0x020ee8000c1e1900 */
[----:B---3--:R3:W-:Y:S04]  /*02f0*/  STG.E desc[UR8][R8.64+0xc], R23 ;  /* 0x00000c1708007986 */ /* 0x0087e8000c101908 */
[----:B------:R-:W4:Y:S04]  /*0300*/  LDG.E R25, desc[UR8][R10.64+0x10] ;  /* 0x000010080a197981 */ /* 0x000f28000c1e1900 */
[----:B----4-:R4:W-:Y:S04]  /*0310*/  STG.E desc[UR8][R8.64+0x10], R25 ;  /* 0x0000101908007986 */ /* 0x0109e8000c101908 */
[----:B------:R-:W5:Y:S04]  /*0320*/  LDG.E R27, desc[UR8][R10.64+0x14] ;  /* 0x000014080a1b7981 */ /* 0x000f68000c1e1900 */
[----:B-----5:R-:W-:Y:S04]  /*0330*/  STG.E desc[UR8][R8.64+0x14], R27 ;  /* 0x0000141b08007986 */ /* 0x020fe8000c101908 */
[----:B0-----:R-:W5:Y:S01]  /*0340*/  LDG.E R17, desc[UR8][R10.64+0x18] ;  /* 0x000018080a117981 */ /* 0x001f62000c1e1900 */
[----:B------:R-:W-:-:S03]  /*0350*/  IADD3 R15, PT, PT, R7, 0x10, RZ ;  /* 0x00000010070f7810 */ /* 0x000fc60007ffe0ff */
[----:B-----5:R0:W-:Y:S04]  /*0360*/  STG.E desc[UR8][R8.64+0x18], R17 ;  /* 0x0000181108007986 */ /* 0x0201e8000c101908 */
[----:B-1----:R-:W5:Y:S01]  /*0370*/  LDG.E R19, desc[UR8][R10.64+0x1c] ;  /* 0x00001c080a137981 */ /* 0x002f62000c1e1900 */
[----:B------:R-:W-:-:S03]  /*0380*/  IMAD.WIDE R12, R15, 0x4, R4 ;  /* 0x000000040f0c7825 */ /* 0x000fc600078e0204 */
[----:B-----5:R1:W-:Y:S04]  /*0390*/  STG.E desc[UR8][R8.64+0x1c], R19 ;  /* 0x00001c1308007986 */ /* 0x0203e8000c101908 */
[----:B--2---:R-:W2:Y:S01]  /*03a0*/  LDG.E R21, desc[UR8][R12.64+-0x20] ;  /* 0xffffe0080c157981 */ /* 0x004ea2000c1e1900 */
[----:B------:R-:W-:-:S05]  /*03b0*/  IMAD.WIDE R14, R15, 0x4, R2 ;  /* 0x000000040f0e7825 */ /* 0x000fca00078e0202 */
[----:B--2---:R2:W-:Y:S04]  /*03c0*/  STG.E desc[UR8][R14.64+-0x20], R21 ;  /* 0xffffe0150e007986 */ /* 0x0045e8000c101908 */
[----:B---3--:R-:W3:Y:S04]  /*03d0*/  LDG.E R23, desc[UR8][R12.64+-0x1c] ;  /* 0xffffe4080c177981 */ /* 0x008ee8000c1e1900 */
[----:B---3--:R3:W-:Y:S04]  /*03e0*/  STG.E desc[UR8][R14.64+-0x1c], R23 ;  /* 0xffffe4170e007986 */ /* 0x0087e8000c101908 */
[----:B----4-:R-:W4:Y:S04]  /*03f0*/  LDG.E R25, desc[UR8][R12.64+-0x18] ;  /* 0xffffe8080c197981 */ /* 0x010f28000c1e1900 */
[----:B----4-:R-:W-:Y:S04]  /*0400*/  STG.E desc[UR8][R14.64+-0x18], R25 ;  /* 0xffffe8190e007986 */ /* 0x010fe8000c101908 */
[----:B------:R-:W4:Y:S04]  /*0410*/  LDG.E R11, desc[UR8][R12.64+-0x14] ;  /* 0xffffec080c0b7981 */ /* 0x000f28000c1e1900 */
[----:B----4-:R4:W-:Y:S04]  /*0420*/  STG.E desc[UR8][R14.64+-0x14], R11 ;  /* 0xffffec0b0e007986 */ /* 0x0109e8000c101908 */
[----:B0-----:R-:W5:Y:S04]  /*0430*/  LDG.E R17, desc[UR8][R12.64+-0x10] ;  /* 0xfffff0080c117981 */ /* 0x001f68000c1e1900 */
[----:B-----5:R0:W-:Y:S04]  /*0440*/  STG.E desc[UR8][R14.64+-0x10], R17 ;  /* 0xfffff0110e007986 */ /* 0x0201e8000c101908 */
[----:B-1----:R-:W5:Y:S04]  /*0450*/  LDG.E R9, desc[UR8][R12.64+-0xc] ;  /* 0xfffff4080c097981 */ /* 0x002f68000c1e1900 */
[----:B-----5:R1:W-:Y:S04]  /*0460*/  STG.E desc[UR8][R14.64+-0xc], R9 ;  /* 0xfffff4090e007986 */ /* 0x0203e8000c101908 */
[----:B------:R-:W5:Y:S04]  /*0470*/  LDG.E R19, desc[UR8][R12.64+-0x8] ;  /* 0xfffff8080c137981 */ /* 0x000f68000c1e1900 */
[----:B-----5:R-:W-:Y:S04]  /*0480*/  STG.E desc[UR8][R14.64+-0x8], R19 ;  /* 0xfffff8130e007986 */ /* 0x020fe8000c101908 */
[----:B--2---:R-:W2:Y:S04]  /*0490*/  LDG.E R21, desc[UR8][R12.64+-0x4] ;  /* 0xfffffc080c157981 */ /* 0x004ea8000c1e1900 */
[----:B--2---:R2:W-:Y:S04]  /*04a0*/  STG.E desc[UR8][R14.64+-0x4], R21 ;  /* 0xfffffc150e007986 */ /* 0x0045e8000c101908 */
[----:B---3--:R-:W3:Y:S04]  /*04b0*/  LDG.E R23, desc[UR8][R12.64] ;  /* 0x000000080c177981 */ /* 0x008ee8000c1e1900 */
[----:B---3--:R3:W-:Y:S04]  /*04c0*/  STG.E desc[UR8][R14.64], R23 ;  /* 0x000000170e007986 */ /* 0x0087e8000c101908 */
[----:B----4-:R-:W4:Y:S04]  /*04d0*/  LDG.E R11, desc[UR8][R12.64+0x4] ;  /* 0x000004080c0b7981 */ /* 0x010f28000c1e1900 */
[----:B----4-:R4:W-:Y:S04]  /*04e0*/  STG.E desc[UR8][R14.64+0x4], R11 ;  /* 0x0000040b0e007986 */ /* 0x0109e8000c101908 */
[----:B0-----:R-:W5:Y:S04]  /*04f0*/  LDG.E R17, desc[UR8][R12.64+0x8] ;  /* 0x000008080c117981 */ /* 0x001f68000c1e1900 */
[----:B-----5:R0:W-:Y:S04]  /*0500*/  STG.E desc[UR8][R14.64+0x8], R17 ;  /* 0x000008110e007986 */ /* 0x0201e8000c101908 */
[----:B-1----:R-:W5:Y:S04]  /*0510*/  LDG.E R9, desc[UR8][R12.64+0xc] ;  /* 0x00000c080c097981 */ /* 0x002f68000c1e1900 */
[----:B-----5:R1:W-:Y:S04]  /*0520*/  STG.E desc[UR8][R14.64+0xc], R9 ;  /* 0x00000c090e007986 */ /* 0x0203e8000c101908 */
[----:B------:R-:W5:Y:S04]  /*0530*/  LDG.E R25, desc[UR8][R12.64+0x10] ;  /* 0x000010080c197981 */ /* 0x000f68000c1e1900 */
[----:B-----5:R5:W-:Y:S04]  /*0540*/  STG.E desc[UR8][R14.64+0x10], R25 ;  /* 0x000010190e007986 */ /* 0x020be8000c101908 */
[----:B--2---:R-:W2:Y:S04]  /*0550*/  LDG.E R21, desc[UR8][R12.64+0x14] ;  /* 0x000014080c157981 */ /* 0x004ea8000c1e1900 */
[----:B--2---:R2:W-:Y:S04]  /*0560*/  STG.E desc[UR8][R14.64+0x14], R21 ;  /* 0x000014150e007986 */ /* 0x0045e8000c101908 */
[----:B---3--:R-:W3:Y:S01]  /*0570*/  LDG.E R23, desc[UR8][R12.64+0x18] ;  /* 0x000018080c177981 */ /* 0x008ee2000c1e1900 */
[----:B------:R-:W-:-:S03]  /*0580*/  IADD3 R19, PT, PT, R7, 0x20, RZ ;  /* 0x0000002007137810 */ /* 0x000fc60007ffe0ff */
[----:B---3--:R3:W-:Y:S04]  /*0590*/  STG.E desc[UR8][R14.64+0x18], R23 ;  /* 0x000018170e007986 */ /* 0x0087e8000c101908 */
[----:B----4-:R-:W4:Y:S01]  /*05a0*/  LDG.E R11, desc[UR8][R12.64+0x1c] ;  /* 0x00001c080c0b7981 */ /* 0x010f22000c1e1900 */
[----:B0-----:R-:W-:-:S03]  /*05b0*/  IMAD.WIDE R16, R19, 0x4, R4 ;  /* 0x0000000413107825 */ /* 0x001fc600078e0204 */
[----:B----4-:R0:W-:Y:S04]  /*05c0*/  STG.E desc[UR8][R14.64+0x1c], R11 ;  /* 0x00001c0b0e007986 */ /* 0x0101e8000c101908 */
[----:B-1----:R-:W4:Y:S01]  /*05d0*/  LDG.E R9, desc[UR8][R16.64+-0x20] ;  /* 0xffffe00810097981 */ /* 0x002f22000c1e1900 */
[----:B------:R-:W-:-:S05]  /*05e0*/  IMAD.WIDE R18, R19, 0x4, R2 ;  /* 0x0000000413127825 */ /* 0x000fca00078e0202 */
[----:B----4-:R1:W-:Y:S04]  /*05f0*/  STG.E desc[UR8][R18.64+-0x20], R9 ;  /* 0xffffe00912007986 */ /* 0x0103e8000c101908 */
[----:B-----5:R-:W4:Y:S04]  /*0600*/  LDG.E R25, desc[UR8][R16.64+-0x1c] ;  /* 0xffffe40810197981 */ /* 0x020f28000c1e1900 */
[----:B----4-:R-:W-:Y:S04]  /*0610*/  STG.E desc[UR8][R18.64+-0x1c], R25 ;  /* 0xffffe41912007986 */ /* 0x010fe8000c101908 */
[----:B--2---:R-:W2:Y:S04]  /*0620*/  LDG.E R21, desc[UR8][R16.64+-0x18] ;  /* 0xffffe80810157981 */ /* 0x004ea8000c1e1900 */
[----:B--2---:R2:W-:Y:S04]  /*0630*/  STG.E desc[UR8][R18.64+-0x18], R21 ;  /* 0xffffe81512007986 */ /* 0x0045e8000c101908 */
[----:B------:R-:W4:Y:S04]  /*0640*/  LDG.E R13, desc[UR8][R16.64+-0x14] ;  /* 0xffffec08100d7981 */ /* 0x000f28000c1e1900 */
[----:B----4-:R4:W-:Y:S04]  /*0650*/  STG.E desc[UR8][R18.64+-0x14], R13 ;  /* 0xffffec0d12007986 */ /* 0x0109e8000c101908 */
[----:B---3--:R-:W3:Y:S04]  /*0660*/  LDG.E R23, desc[UR8][R16.64+-0x10] ;  /* 0xfffff00810177981 */ /* 0x008ee8000c1e1900 */
[----:B---3--:R3:W-:Y:S04]  /*0670*/  STG.E desc[UR8][R18.64+-0x10], R23 ;  /* 0xfffff01712007986 */ /* 0x0087e8000c101908 */
[----:B0-----:R-:W5:Y:S04]  /*0680*/  LDG.E R11, desc[UR8][R16.64+-0xc] ;  /* 0xfffff408100b7981 */ /* 0x001f68000c1e1900 */
[----:B-----5:R0:W-:Y:S04]  /*0690*/  STG.E desc[UR8][R18.64+-0xc], R11 ;  /* 0xfffff40b12007986 */ /* 0x0201e8000c101908 */
[----:B-1----:R-:W5:Y:S04]  /*06a0*/  LDG.E R9, desc[UR8][R16.64+-0x8] ;  /* 0xfffff80810097981 */ /* 0x002f68000c1e1900 */
[----:B-----5:R-:W-:Y:S04]  /*06b0*/  STG.E desc[UR8][R18.64+-0x8], R9 ;  /* 0xfffff80912007986 */ /* 0x020fe8000c101908 */
[----:B------:R-:W5:Y:S04]  /*06c0*/  LDG.E R15, desc[UR8][R16.64+-0x4] ;  /* 0xfffffc08100f7981 */ /* 0x000f68000c1e1900 */
[----:B-----5:R1:W-:Y:S04]  /*06d0*/  STG.E desc[UR8][R18.64+-0x4], R15 ;  /* 0xfffffc0f12007986 */ /* 0x0203e8000c101908 */
[----:B--2---:R-:W2:Y:S04]  /*06e0*/  LDG.E R21, desc[UR8][R16.64] ;  /* 0x0000000810157981 */ /* 0x004ea8000c1e1900 */
[----:B--2---:R-:W-:Y:S04]  /*06f0*/  STG.E desc[UR8][R18.64], R21 ;  /* 0x0000001512007986 */ /* 0x004fe8000c101908 */
[----:B----4-:R-:W2:Y:S04]  /*0700*/  LDG.E R13, desc[UR8][R16.64+0x4] ;  /* 0x00000408100d7981 */ /* 0x010ea8000c1e1900 */
[----:B--2---:R2:W-:Y:S04]  /*0710*/  STG.E desc[UR8][R18.64+0x4], R13 ;  /* 0x0000040d12007986 */ /* 0x0045e8000c101908 */
[----:B---3--:R-:W3:Y:S04]  /*0720*/  LDG.E R23, desc[UR8][R16.64+0x8] ;  /* 0x0000080810177981 */ /* 0x008ee8000c1e1900 */
[----:B---3--:R-:W-:Y:S04]  /*0730*/  STG.E desc[UR8][R18.64+0x8], R23 ;  /* 0x0000081712007986 */ /* 0x008fe8000c101908 */
[----:B0-----:R-:W3:Y:S04]  /*0740*/  LDG.E R11, desc[UR8][R16.64+0xc] ;  /* 0x00000c08100b7981 */ /* 0x001ee8000c1e1900 */
[----:B---3--:R0:W-:Y:S04]  /*0750*/  STG.E desc[UR8][R18.64+0xc], R11 ;  /* 0x00000c0b12007986 */ /* 0x0081e8000c101908 */
[----:B------:R-:W3:Y:S04]  /*0760*/  LDG.E R25, desc[UR8][R16.64+0x10] ;  /* 0x0000100810197981 */ /* 0x000ee8000c1e1900 */
[----:B---3--:R-:W-:Y:S04]  /*0770*/  STG.E desc[UR8][R18.64+0x10], R25 ;  /* 0x0000101912007986 */ /* 0x008fe8000c101908 */
[----:B------:R-:W3:Y:S04]  /*0780*/  LDG.E R27, desc[UR8][R16.64+0x14] ;  /* 0x00001408101b7981 */ /* 0x000ee8000c1e1900 */
[----:B---3--:R-:W-:Y:S04]  /*0790*/  STG.E desc[UR8][R18.64+0x14], R27 ;  /* 0x0000141b12007986 */ /* 0x008fe8000c101908 */
[----:B------:R-:W3:Y:S01]  /*07a0*/  LDG.E R29, desc[UR8][R16.64+0x18] ;  /* 0x00001808101d7981 */ /* 0x000ee2000c1e1900 */
[----:B-1----:R-:W-:-:S03]  /*07b0*/  IADD3 R15, PT, PT, R7, 0x30, RZ ;  /* 0x00000030070f7810 */ /* 0x002fc60007ffe0ff */
[----:B---3--:R-:W-:Y:S04]  /*07c0*/  STG.E desc[UR8][R18.64+0x18], R29 ;  /* 0x0000181d12007986 */ /* 0x008fe8000c101908 */
[----:B------:R-:W3:Y:S01]  /*07d0*/  LDG.E R0, desc[UR8][R16.64+0x1c] ;  /* 0x00001c0810007981 */ /* 0x000ee2000c1e1900 */
[----:B------:R-:W-:-:S03]  /*07e0*/  IMAD.WIDE R8, R15, 0x4, R4 ;  /* 0x000000040f087825 */ /* 0x000fc600078e0204 */
[----:B---3--:R1:W-:Y:S04]  /*07f0*/  STG.E desc[UR8][R18.64+0x1c], R0 ;  /* 0x00001c0012007986 */ /* 0x0083e8000c101908 */
[----:B--2---:R-:W2:Y:S01]  /*0800*/  LDG.E R13, desc[UR8][R8.64+-0x20] ;  /* 0xffffe008080d7981 */ /* 0x004ea2000c1e1900 */
[----:B0-----:R-:W-:-:S05]  /*0810*/  IMAD.WIDE R10, R15, 0x4, R2 ;  /* 0x000000040f0a7825 */ /* 0x001fca00078e0202 */
        /* <DEDUP_REMOVED lines=9> */
[----:B-1----:R-:W2:Y:S04]  /*08b0*/  LDG.E R19, desc[UR8][R8.64+-0xc] ;  /* 0xfffff40808137981 */ /* 0x002ea8000c1e1900 */
[----:B--2---:R1:W-:Y:S04]  /*08c0*/  STG.E desc[UR8][R10.64+-0xc], R19 ;  /* 0xfffff4130a007986 */ /* 0x0043e8000c101908 */
[----:B0-----:R-:W2:Y:S04]  /*08d0*/  LDG.E R13, desc[UR8][R8.64+-0x8] ;  /* 0xfffff808080d7981 */ /* 0x001ea8000c1e1900 */
[----:B--2---:R0:W-:Y:S04]  /*08e0*/  STG.E desc[UR8][R10.64+-0x8], R13 ;  /* 0xfffff80d0a007986 */ /* 0x0041e8000c101908 */
[----:B------:R-:W2:Y:S04]  /*08f0*/  LDG.E R15, desc[UR8][R8.64+-0x4] ;  /* 0xfffffc08080f7981 */ /* 0x000ea8000c1e1900 */
[----:B--2---:R2:W-:Y:S04]  /*0900*/  STG.E desc[UR8][R10.64+-0x4], R15 ;  /* 0xfffffc0f0a007986 */ /* 0x0045e8000c101908 */
[----:B---3--:R-:W3:Y:S04]  /*0910*/  LDG.E R21, desc[UR8][R8.64] ;  /* 0x0000000808157981 */ /* 0x008ee8000c1e1900 */
[----:B---3--:R3:W-:Y:S04]  /*0920*/  STG.E desc[UR8][R10.64], R21 ;  /* 0x000000150a007986 */ /* 0x0087e8000c101908 */
[----:B----4-:R-:W4:Y:S04]  /*0930*/  LDG.E R17, desc[UR8][R8.64+0x4] ;  /* 0x0000040808117981 */ /* 0x010f28000c1e1900 */
[----:B----4-:R4:W-:Y:S04]  /*0940*/  STG.E desc[UR8][R10.64+0x4], R17 ;  /* 0x000004110a007986 */ /* 0x0109e8000c101908 */
[----:B-----5:R-:W5:Y:S04]  /*0950*/  LDG.E R23, desc[UR8][R8.64+0x8] ;  /* 0x0000080808177981 */ /* 0x020f68000c1e1900 */
[----:B-----5:R0:W-:Y:S04]  /*0960*/  STG.E desc[UR8][R10.64+0x8], R23 ;  /* 0x000008170a007986 */ /* 0x0201e8000c101908 */
[----:B-1----:R-:W5:Y:S04]  /*0970*/  LDG.E R19, desc[UR8][R8.64+0xc] ;  /* 0x00000c0808137981 */ /* 0x002f68000c1e1900 */
[----:B-----5:R1:W-:Y:S04]  /*0980*/  STG.E desc[UR8][R10.64+0xc], R19 ;  /* 0x00000c130a007986 */ /* 0x0203e8000c101908 */
[----:B0-----:R-:W5:Y:S04]  /*0990*/  LDG.E R13, desc[UR8][R8.64+0x10] ;  /* 0x00001008080d7981 */ /* 0x001f68000c1e1900 */
[----:B-----5:R1:W-:Y:S04]  /*09a0*/  STG.E desc[UR8][R10.64+0x10], R13 ;  /* 0x0000100d0a007986 */ /* 0x0203e8000c101908 */
[----:B--2---:R-:W2:Y:S04]  /*09b0*/  LDG.E R15, desc[UR8][R8.64+0x14] ;  /* 0x00001408080f7981 */ /* 0x004ea8000c1e1900 */
[----:B--2---:R1:W-:Y:S04]  /*09c0*/  STG.E desc[UR8][R10.64+0x14], R15 ;  /* 0x0000140f0a007986 */ /* 0x0043e8000c101908 */
[----:B---3--:R-:W2:Y:S04]  /*09d0*/  LDG.E R21, desc[UR8][R8.64+0x18] ;  /* 0x0000180808157981 */ /* 0x008ea8000c1e1900 */
[----:B--2---:R1:W-:Y:S04]  /*09e0*/  STG.E desc[UR8][R10.64+0x18], R21 ;  /* 0x000018150a007986 */ /* 0x0043e8000c101908 */
[----:B----4-:R-:W2:Y:S01]  /*09f0*/  LDG.E R17, desc[UR8][R8.64+0x1c] ;  /* 0x00001c0808117981 */ /* 0x010ea2000c1e1900 */
[----:B------:R-:W-:Y:S01]  /*0a00*/  UIADD3 UR4, UPT, UPT, UR4, 0x40, URZ ;  /* 0x0000004004047890 */ /* 0x000fe2000fffe0ff */
[----:B------:R-:W-:-:S03]  /*0a10*/  IADD3 R7, PT, PT, R7, 0x40, RZ ;  /* 0x0000004007077810 */ /* 0x000fc60007ffe0ff */
[----:B------:R-:W-:Y:S01]  /*0a20*/  UISETP.NE.AND UP0, UPT, UR4, 0x10000, UPT ;  /* 0x000100000400788c */ /* 0x000fe2000bf05270 */
[----:B--2---:R1:W-:Y:S08]  /*0a30*/  STG.E desc[UR8][R10.64+0x1c], R17 ;  /* 0x00001c110a007986 */ /* 0x0043f0000c101908 */
[----:B------:R-:W-:Y:S05]  /*0a40*/  BRA.U UP0, `(.L_x_2) ;  /* 0xfffffff500c47547 */ /* 0x000fea000b83ffff */
[----:B------:R-:W-:Y:S05]  /*0a50*/  EXIT ;  /* 0x000000000000794d */ /* 0x000fea0003800000 */
.L_x_3:
        /* <DEDUP_REMOVED lines=10> */
.L_x_5:


//--------------------- .nv.shared.reserved.0     --------------------------
	.section	.nv.shared.reserved.0,"aw",@nobits
	.weak		__nv_reservedSMEM_offset_0_alias
	.size		__nv_reservedSMEM_offset_0_alias, 0, 64
	.other		__nv_reservedSMEM_offset_0_alias,@"STO_CUDA_RESERVED_SHARED STV_DEFAULT"
__nv_reservedSMEM_offset_0_alias:
	.zero		0
	.zero		64


//--------------------- .nv.constant0._Z9copymat_yiiPiS_ --------------------------
	.section	.nv.constant0._Z9copymat_yiiPiS_,"a",@progbits
	.sectionflags	@""
	.align	4
.nv.constant0._Z9copymat_yiiPiS_:
	.zero		920


//--------------------- .nv.constant0._Z9copymat_xiiPiS_ --------------------------
	.section	.nv.constant0._Z9copymat_xiiPiS_,"a",@progbits
	.sectionflags	@""
	.align	4
.nv.constant0._Z9copymat_xiiPiS_:
	.zero		920


//--------------------- SYMBOLS --------------------------

	.type		.nv.reservedSmem.offset0,@object
	.size		.nv.reservedSmem.offset0,0x4
